//
// Generated by NVIDIA NVVM Compiler
//
// Compiler Build ID: CL-36424714
// Cuda compilation tools, release 13.0, V13.0.88
// Based on NVVM 20.0.0
//

.version 9.0
.target sm_100
.address_size 64

	// .globl	_Z9setStatusPcPi

.visible .entry _Z9setStatusPcPi(
	.param .u64 .ptr .align 1 _Z9setStatusPcPi_param_0,
	.param .u64 .ptr .align 1 _Z9setStatusPcPi_param_1
)
{
	.reg .pred 	%p<5>;
	.reg .b16 	%rs<6>;
	.reg .b32 	%r<7>;
	.reg .b64 	%rd<11>;

	ld.param.u64 	%rd3, [_Z9setStatusPcPi_param_0];
	ld.param.u64 	%rd4, [_Z9setStatusPcPi_param_1];
	cvta.to.global.u64 	%rd1, %rd4;
	cvta.to.global.u64 	%rd5, %rd3;
	mov.u32 	%r3, %ctaid.x;
	mov.u32 	%r4, %ntid.x;
	mov.u32 	%r5, %tid.x;
	mad.lo.s32 	%r1, %r3, %r4, %r5;
	cvt.s64.s32 	%rd6, %r1;
	add.s64 	%rd2, %rd5, %rd6;
	ld.global.u8 	%rs1, [%rd2];
	setp.ne.s16 	%p1, %rs1, 88;
	@%p1 bra 	$L__BB0_6;
	mul.wide.s32 	%rd9, %r1, 4;
	add.s64 	%rd10, %rd1, %rd9;
	ld.global.u32 	%r2, [%rd10];
	setp.gt.s32 	%p3, %r2, 1;
	@%p3 bra 	$L__BB0_3;
	mov.b16 	%rs5, 45;
	st.global.u8 	[%rd2], %rs5;
	bra.uni 	$L__BB0_8;
$L__BB0_3:
	setp.gt.u32 	%p4, %r2, 3;
	@%p4 bra 	$L__BB0_5;
	mov.b16 	%rs4, 88;
	st.global.u8 	[%rd2], %rs4;
	bra.uni 	$L__BB0_8;
$L__BB0_5:
	mov.b16 	%rs3, 45;
	st.global.u8 	[%rd2], %rs3;
	bra.uni 	$L__BB0_8;
$L__BB0_6:
	mul.wide.s32 	%rd7, %r1, 4;
	add.s64 	%rd8, %rd1, %rd7;
	ld.global.u32 	%r6, [%rd8];
	setp.ne.s32 	%p2, %r6, 3;
	@%p2 bra 	$L__BB0_8;
	mov.b16 	%rs2, 88;
	st.global.u8 	[%rd2], %rs2;
$L__BB0_8:
	ret;

}
	// .globl	_Z9callCheckiiPcPi
.visible .entry _Z9callCheckiiPcPi(
	.param .u32 _Z9callCheckiiPcPi_param_0,
	.param .u32 _Z9callCheckiiPcPi_param_1,
	.param .u64 .ptr .align 1 _Z9callCheckiiPcPi_param_2,
	.param .u64 .ptr .align 1 _Z9callCheckiiPcPi_param_3
)
{
	.reg .pred 	%p<39>;
	.reg .b16 	%rs<10>;
	.reg .b32 	%r<57>;
	.reg .b64 	%rd<25>;

	ld.param.u32 	%r1, [_Z9callCheckiiPcPi_param_0];
	ld.param.u32 	%r2, [_Z9callCheckiiPcPi_param_1];
	ld.param.u64 	%rd1, [_Z9callCheckiiPcPi_param_2];
	ld.param.u64 	%rd2, [_Z9callCheckiiPcPi_param_3];
	cvta.to.global.u64 	%rd3, %rd1;
	mov.u32 	%r3, %ctaid.x;
	mov.u32 	%r4, %ntid.x;
	mov.u32 	%r5, %tid.x;
	mad.lo.s32 	%r6, %r3, %r4, %r5;
	div.s32 	%r7, %r6, %r2;
	mul.lo.s32 	%r8, %r7, %r2;
	sub.s32 	%r9, %r6, %r8;
	add.s32 	%r10, %r9, -1;
	add.s32 	%r11, %r1, -1;
	add.s32 	%r12, %r2, -1;
	add.s32 	%r13, %r7, -1;
	setp.lt.s32 	%p1, %r7, 1;
	setp.gt.s32 	%p2, %r7, %r1;
	selp.b32 	%r14, 0, %r13, %p2;
	selp.b32 	%r15, %r11, %r14, %p1;
	mul.lo.s32 	%r16, %r15, %r2;
	setp.lt.s32 	%p3, %r9, 1;
	setp.lt.s32 	%p4, %r2, 0;
	selp.b32 	%r17, 0, %r10, %p4;
	selp.b32 	%r18, %r12, %r17, %p3;
	add.s32 	%r19, %r18, %r16;
	cvt.s64.s32 	%rd4, %r19;
	add.s64 	%rd5, %rd3, %rd4;
	ld.global.u8 	%rs1, [%rd5];
	setp.eq.s16 	%p5, %rs1, 88;
	setp.ne.s32 	%p6, %r19, %r6;
	and.pred  	%p7, %p6, %p5;
	selp.u32 	%r20, 1, 0, %p7;
	setp.lt.s32 	%p8, %r9, 0;
	selp.b32 	%r21, 0, %r9, %p4;
	selp.b32 	%r22, %r12, %r21, %p8;
	add.s32 	%r23, %r22, %r16;
	cvt.s64.s32 	%rd6, %r23;
	add.s64 	%rd7, %rd3, %rd6;
	ld.global.u8 	%rs2, [%rd7];
	setp.eq.s16 	%p9, %rs2, 88;
	setp.ne.s32 	%p10, %r23, %r6;
	and.pred  	%p11, %p10, %p9;
	selp.u32 	%r24, 1, 0, %p11;
	add.s32 	%r25, %r20, %r24;
	add.s32 	%r26, %r9, 1;
	setp.lt.s32 	%p12, %r9, -1;
	setp.lt.s32 	%p13, %r26, %r2;
	selp.b32 	%r27, %r26, 0, %p13;
	selp.b32 	%r28, %r12, %r27, %p12;
	add.s32 	%r29, %r28, %r16;
	cvt.s64.s32 	%rd8, %r29;
	add.s64 	%rd9, %rd3, %rd8;
	ld.global.u8 	%rs3, [%rd9];
	setp.eq.s16 	%p14, %rs3, 88;
	setp.ne.s32 	%p15, %r29, %r6;
	and.pred  	%p16, %p15, %p14;
	selp.u32 	%r30, 1, 0, %p16;
	add.s32 	%r31, %r25, %r30;
	setp.lt.s32 	%p17, %r7, 0;
	setp.lt.s32 	%p18, %r7, %r1;
	selp.b32 	%r32, %r7, 0, %p18;
	selp.b32 	%r33, %r11, %r32, %p17;
	mul.lo.s32 	%r34, %r33, %r2;
	add.s32 	%r35, %r18, %r34;
	cvt.s64.s32 	%rd10, %r35;
	add.s64 	%rd11, %rd3, %rd10;
	ld.global.u8 	%rs4, [%rd11];
	setp.eq.s16 	%p19, %rs4, 88;
	setp.ne.s32 	%p20, %r35, %r6;
	and.pred  	%p21, %p20, %p19;
	selp.u32 	%r36, 1, 0, %p21;
	add.s32 	%r37, %r31, %r36;
	add.s32 	%r38, %r22, %r34;
	cvt.s64.s32 	%rd12, %r38;
	add.s64 	%rd13, %rd3, %rd12;
	ld.global.u8 	%rs5, [%rd13];
	setp.eq.s16 	%p22, %rs5, 88;
	setp.ne.s32 	%p23, %r38, %r6;
	and.pred  	%p24, %p23, %p22;
	selp.u32 	%r39, 1, 0, %p24;
	add.s32 	%r40, %r37, %r39;
	add.s32 	%r41, %r28, %r34;
	cvt.s64.s32 	%rd14, %r41;
	add.s64 	%rd15, %rd3, %rd14;
	ld.global.u8 	%rs6, [%rd15];
	setp.eq.s16 	%p25, %rs6, 88;
	setp.ne.s32 	%p26, %r41, %r6;
	and.pred  	%p27, %p26, %p25;
	selp.u32 	%r42, 1, 0, %p27;
	add.s32 	%r43, %r40, %r42;
	add.s32 	%r44, %r7, 1;
	setp.lt.s32 	%p28, %r7, -1;
	setp.lt.s32 	%p29, %r44, %r1;
	selp.b32 	%r45, %r44, 0, %p29;
	selp.b32 	%r46, %r11, %r45, %p28;
	mul.lo.s32 	%r47, %r46, %r2;
	add.s32 	%r48, %r18, %r47;
	cvt.s64.s32 	%rd16, %r48;
	add.s64 	%rd17, %rd3, %rd16;
	ld.global.u8 	%rs7, [%rd17];
	setp.eq.s16 	%p30, %rs7, 88;
	setp.ne.s32 	%p31, %r48, %r6;
	and.pred  	%p32, %p31, %p30;
	selp.u32 	%r49, 1, 0, %p32;
	add.s32 	%r50, %r43, %r49;
	add.s32 	%r51, %r22, %r47;
	cvt.s64.s32 	%rd18, %r51;
	add.s64 	%rd19, %rd3, %rd18;
	ld.global.u8 	%rs8, [%rd19];
	setp.eq.s16 	%p33, %rs8, 88;
	setp.ne.s32 	%p34, %r51, %r6;
	and.pred  	%p35, %p34, %p33;
	selp.u32 	%r52, 1, 0, %p35;
	add.s32 	%r53, %r50, %r52;
	add.s32 	%r54, %r28, %r47;
	cvt.s64.s32 	%rd20, %r54;
	add.s64 	%rd21, %rd3, %rd20;
	ld.global.u8 	%rs9, [%rd21];
	setp.eq.s16 	%p36, %rs9, 88;
	setp.ne.s32 	%p37, %r54, %r6;
	and.pred  	%p38, %p37, %p36;
	selp.u32 	%r55, 1, 0, %p38;
	add.s32 	%r56, %r53, %r55;
	cvta.to.global.u64 	%rd22, %rd2;
	mul.wide.s32 	%rd23, %r6, 4;
	add.s64 	%rd24, %rd22, %rd23;
	st.global.u32 	[%rd24], %r56;
	ret;

}


// ===== COMPILED SASS (sm_100) =====

	.target	sm_100

	.elftype	@"ET_EXEC"


//--------------------- .note.nv.tkinfo           --------------------------
	.section	.note.nv.tkinfo,"",@"SHT_NOTE"
	.sectionflags	@"SHF_NOTE_NV_TKINFO"
	.tkinfo
        /*0018*/ 	.word	0x00000002
        /*0030*/ 	.string	""
        /*0030*/ 	.string	"ptxas"
        /*0030*/ 	.string	"Cuda compilation tools, release 13.0, V13.0.88"
        /*0030*/ 	.string	"Build cuda_13.0.r13.0/compiler.36424714_0"
        /*0030*/ 	.string	"-arch sm_100 -m 64 "



//--------------------- .note.nv.cuinfo           --------------------------
	.section	.note.nv.cuinfo,"",@"SHT_NOTE"
	.sectionflags	@"SHF_NOTE_NV_CUINFO"
        /*0018*/ 	.short	0x0002
        /*001a*/ 	.short	0x0064
        /*001c*/ 	.short	0x0082
	.zero		2


//--------------------- .nv.info                  --------------------------
	.section	.nv.info,"",@"SHT_CUDA_INFO"
	.align	4


	//----- nvinfo : EIATTR_REGCOUNT
	.align		4
        /*0000*/ 	.byte	0x04, 0x2f
        /*0002*/ 	.short	(.L_1 - .L_0)
	.align		4
.L_0:
        /*0004*/ 	.word	index@(_Z9setStatusPcPi)
        /*0008*/ 	.word	0x0000000a


	//----- nvinfo : EIATTR_FRAME_SIZE
	.align		4
.L_1:
        /*000c*/ 	.byte	0x04, 0x11
        /*000e*/ 	.short	(.L_3 - .L_2)
	.align		4
.L_2:
        /*0010*/ 	.word	index@(_Z9setStatusPcPi)
        /*0014*/ 	.word	0x00000000


	//----- nvinfo : EIATTR_REGCOUNT
	.align		4
.L_3:
        /*0018*/ 	.byte	0x04, 0x2f
        /*001a*/ 	.short	(.L_5 - .L_4)
	.align		4
.L_4:
        /*001c*/ 	.word	index@(_Z9callCheckiiPcPi)
        /*0020*/ 	.word	0x00000020


	//----- nvinfo : EIATTR_FRAME_SIZE
	.align		4
.L_5:
        /*0024*/ 	.byte	0x04, 0x11
        /*0026*/ 	.short	(.L_7 - .L_6)
	.align		4
.L_6:
        /*0028*/ 	.word	index@(_Z9callCheckiiPcPi)
        /*002c*/ 	.word	0x00000000


	//----- nvinfo : EIATTR_MIN_STACK_SIZE
	.align		4
.L_7:
        /*0030*/ 	.byte	0x04, 0x12
        /*0032*/ 	.short	(.L_9 - .L_8)
	.align		4
.L_8:
        /*0034*/ 	.word	index@(_Z9callCheckiiPcPi)
        /*0038*/ 	.word	0x00000000


	//----- nvinfo : EIATTR_MIN_STACK_SIZE
	.align		4
.L_9:
        /*003c*/ 	.byte	0x04, 0x12
        /*003e*/ 	.short	(.L_11 - .L_10)
	.align		4
.L_10:
        /*0040*/ 	.word	index@(_Z9setStatusPcPi)
        /*0044*/ 	.word	0x00000000
.L_11:


//--------------------- .nv.compat                --------------------------
	.section	.nv.compat,"",@"SHT_CUDA_COMPAT_INFO"
	.align	4
        /*0000*/ 	.byte	0x02, 0x09, 0x00, 0x00, 0x02, 0x02, 0x01, 0x00, 0x02, 0x05, 0x05, 0x00, 0x03, 0x07, 0x01, 0x01
        /*0010*/ 	.byte	0x02, 0x03, 0x00, 0x00, 0x02, 0x06, 0x01, 0x00, 0x04, 0x0b, 0x08, 0x00, 0x09, 0x00, 0x00, 0x00
        /*0020*/ 	.byte	0x00, 0x00, 0x00, 0x00


//--------------------- .nv.info._Z9callCheckiiPcPi --------------------------
	.section	.nv.info._Z9callCheckiiPcPi,"",@"SHT_CUDA_INFO"
	.sectionflags	@""
	.align	4


	//----- nvinfo : EIATTR_CUDA_API_VERSION
	.align		4
        /*0000*/ 	.byte	0x04, 0x37
        /*0002*/ 	.short	(.L_13 - .L_12)
.L_12:
        /*0004*/ 	.word	0x00000082


	//----- nvinfo : EIATTR_KPARAM_INFO
	.align		4
.L_13:
        /*0008*/ 	.byte	0x04, 0x17
        /*000a*/ 	.short	(.L_15 - .L_14)
.L_14:
        /*000c*/ 	.word	0x00000000
        /*0010*/ 	.short	0x0003
        /*0012*/ 	.short	0x0010
        /*0014*/ 	.byte	0x00, 0xf5, 0x21, 0x00


	//----- nvinfo : EIATTR_KPARAM_INFO
	.align		4
.L_15:
        /*0018*/ 	.byte	0x04, 0x17
        /*001a*/ 	.short	(.L_17 - .L_16)
.L_16:
        /*001c*/ 	.word	0x00000000
        /*0020*/ 	.short	0x0002
        /*0022*/ 	.short	0x0008
        /*0024*/ 	.byte	0x00, 0xf5, 0x21, 0x00


	//----- nvinfo : EIATTR_KPARAM_INFO
	.align		4
.L_17:
        /*0028*/ 	.byte	0x04, 0x17
        /*002a*/ 	.short	(.L_19 - .L_18)
.L_18:
        /*002c*/ 	.word	0x00000000
        /*0030*/ 	.short	0x0001
        /*0032*/ 	.short	0x0004
        /*0034*/ 	.byte	0x00, 0xf0, 0x11, 0x00


	//----- nvinfo : EIATTR_KPARAM_INFO
	.align		4
.L_19:
        /*0038*/ 	.byte	0x04, 0x17
        /*003a*/ 	.short	(.L_21 - .L_20)
.L_20:
        /*003c*/ 	.word	0x00000000
        /*0040*/ 	.short	0x0000
        /*0042*/ 	.short	0x0000
        /*0044*/ 	.byte	0x00, 0xf0, 0x11, 0x00


	//----- nvinfo : EIATTR_SPARSE_MMA_MASK
	.align		4
.L_21:
        /*0048*/ 	.byte	0x03, 0x50
        /*004a*/ 	.short	0x0000


	//----- nvinfo : EIATTR_MAXREG_COUNT
	.align		4
        /*004c*/ 	.byte	0x03, 0x1b
        /*004e*/ 	.short	0x00ff


	//----- nvinfo : EIATTR_MERCURY_ISA_VERSION
	.align		4
        /*0050*/ 	.byte	0x03, 0x5f
        /*0052*/ 	.short	0x0101


	//----- nvinfo : EIATTR_VRC_CTA_INIT_COUNT
	.align		4
        /*0054*/ 	.byte	0x02, 0x4a
	.zero		1
	.zero		1


	//----- nvinfo : EIATTR_EXIT_INSTR_OFFSETS
	.align		4
        /*0058*/ 	.byte	0x04, 0x1c
        /*005a*/ 	.short	(.L_23 - .L_22)


	//   ....[0]....
.L_22:
        /*005c*/ 	.word	0x00000880


	//----- nvinfo : EIATTR_CBANK_PARAM_SIZE
	.align		4
.L_23:
        /*0060*/ 	.byte	0x03, 0x19
        /*0062*/ 	.short	0x0018


	//----- nvinfo : EIATTR_PARAM_CBANK
	.align		4
        /*0064*/ 	.byte	0x04, 0x0a
        /*0066*/ 	.short	(.L_25 - .L_24)
	.align		4
.L_24:
        /*0068*/ 	.word	index@(.nv.constant0._Z9callCheckiiPcPi)
        /*006c*/ 	.short	0x0380
        /*006e*/ 	.short	0x0018


	//----- nvinfo : EIATTR_SW_WAR
	.align		4
.L_25:
        /*0070*/ 	.byte	0x04, 0x36
        /*0072*/ 	.short	(.L_27 - .L_26)
.L_26:
        /*0074*/ 	.word	0x00000008
.L_27:


//--------------------- .nv.info._Z9setStatusPcPi --------------------------
	.section	.nv.info._Z9setStatusPcPi,"",@"SHT_CUDA_INFO"
	.sectionflags	@""
	.align	4


	//----- nvinfo : EIATTR_CUDA_API_VERSION
	.align		4
        /*0000*/ 	.byte	0x04, 0x37
        /*0002*/ 	.short	(.L_29 - .L_28)
.L_28:
        /*0004*/ 	.word	0x00000082


	//----- nvinfo : EIATTR_KPARAM_INFO
	.align		4
.L_29:
        /*0008*/ 	.byte	0x04, 0x17
        /*000a*/ 	.short	(.L_31 - .L_30)
.L_30:
        /*000c*/ 	.word	0x00000000
        /*0010*/ 	.short	0x0001
        /*0012*/ 	.short	0x0008
        /*0014*/ 	.byte	0x00, 0xf5, 0x21, 0x00


	//----- nvinfo : EIATTR_KPARAM_INFO
	.align		4
.L_31:
        /*0018*/ 	.byte	0x04, 0x17
        /*001a*/ 	.short	(.L_33 - .L_32)
.L_32:
        /*001c*/ 	.word	0x00000000
        /*0020*/ 	.short	0x0000
        /*0022*/ 	.short	0x0000
        /*0024*/ 	.byte	0x00, 0xf5, 0x21, 0x00


	//----- nvinfo : EIATTR_SPARSE_MMA_MASK
	.align		4
.L_33:
        /*0028*/ 	.byte	0x03, 0x50
        /*002a*/ 	.short	0x0000


	//----- nvinfo : EIATTR_MAXREG_COUNT
	.align		4
        /*002c*/ 	.byte	0x03, 0x1b
        /*002e*/ 	.short	0x00ff


	//----- nvinfo : EIATTR_MERCURY_ISA_VERSION
	.align		4
        /*0030*/ 	.byte	0x03, 0x5f
        /*0032*/ 	.short	0x0101


	//----- nvinfo : EIATTR_VRC_CTA_INIT_COUNT
	.align		4
        /*0034*/ 	.byte	0x02, 0x4a
	.zero		1
	.zero		1


	//----- nvinfo : EIATTR_EXIT_INSTR_OFFSETS
	.align		4
        /*0038*/ 	.byte	0x04, 0x1c
        /*003a*/ 	.short	(.L_35 - .L_34)


	//   ....[0]....
.L_34:
        /*003c*/ 	.word	0x00000120


	//   ....[1]....
        /*0040*/ 	.word	0x00000160


	//   ....[2]....
        /*0044*/ 	.word	0x00000190


	//   ....[3]....
        /*0048*/ 	.word	0x000001e0


	//   ....[4]....
        /*004c*/ 	.word	0x00000210


	//----- nvinfo : EIATTR_CRS_STACK_SIZE
	.align		4
.L_35:
        /*0050*/ 	.byte	0x04, 0x1e
        /*0052*/ 	.short	(.L_37 - .L_36)
.L_36:
        /*0054*/ 	.word	0x00000000


	//----- nvinfo : EIATTR_CBANK_PARAM_SIZE
	.align		4
.L_37:
        /*0058*/ 	.byte	0x03, 0x19
        /*005a*/ 	.short	0x0010


	//----- nvinfo : EIATTR_PARAM_CBANK
	.align		4
        /*005c*/ 	.byte	0x04, 0x0a
        /*005e*/ 	.short	(.L_39 - .L_38)
	.align		4
.L_38:
        /*0060*/ 	.word	index@(.nv.constant0._Z9setStatusPcPi)
        /*0064*/ 	.short	0x0380
        /*0066*/ 	.short	0x0010


	//----- nvinfo : EIATTR_SW_WAR
	.align		4
.L_39:
        /*0068*/ 	.byte	0x04, 0x36
        /*006a*/ 	.short	(.L_41 - .L_40)
.L_40:
        /*006c*/ 	.word	0x00000008
.L_41:


//--------------------- .nv.callgraph             --------------------------
	.section	.nv.callgraph,"",@"SHT_CUDA_CALLGRAPH"
	.align	4
	.sectionentsize	8
	.align		4
        /*0000*/ 	.word	0x00000000
	.align		4
        /*0004*/ 	.word	0xffffffff
	.align		4
        /*0008*/ 	.word	0x00000000
	.align		4
        /*000c*/ 	.word	0xfffffffe
	.align		4
        /*0010*/ 	.word	0x00000000
	.align		4
        /*0014*/ 	.word	0xfffffffd
	.align		4
        /*0018*/ 	.word	0x00000000
	.align		4
        /*001c*/ 	.word	0xfffffffc


//--------------------- .text._Z9callCheckiiPcPi  --------------------------
	.section	.text._Z9callCheckiiPcPi,"ax",@progbits
	.align	128
        .global         _Z9callCheckiiPcPi
        .type           _Z9callCheckiiPcPi,@function
        .size           _Z9callCheckiiPcPi,(.L_x_3 - _Z9callCheckiiPcPi)
        .other          _Z9callCheckiiPcPi,@"STO_CUDA_ENTRY STV_DEFAULT"
_Z9callCheckiiPcPi:
.text._Z9callCheckiiPcPi:
[----:B------:R-:W-:Y:S08]  /*0000*/  LDC R1, c[0x0][0x37c] ;  /* 0x0000df00ff017b82 */ /* 0x000ff00000000800 */
[----:B------:R-:W0:Y:S01]  /*0010*/  LDC R19, c[0x0][0x384] ;  /* 0x0000e100ff137b82 */ /* 0x000e220000000800 */
[----:B------:R-:W1:Y:S01]  /*0020*/  S2R R5, SR_TID.X ;  /* 0x0000000000057919 */ /* 0x000e620000002100 */
[----:B------:R-:W2:Y:S06]  /*0030*/  LDCU.64 UR6, c[0x0][0x388] ;  /* 0x00007100ff0677ac */ /* 0x000eac0008000a00 */
[----:B------:R-:W1:Y:S08]  /*0040*/  S2UR UR4, SR_CTAID.X ;  /* 0x00000000000479c3 */ /* 0x000e700000002500 */
[----:B------:R-:W1:Y:S01]  /*0050*/  LDC R0, c[0x0][0x360] ;  /* 0x0000d800ff007b82 */ /* 0x000e620000000800 */
[----:B0-----:R-:W-:Y:S01]  /*0060*/  IABS R6, R19 ;  /* 0x0000001300067213 */ /* 0x001fe20000000000 */
[----:B------:R-:W-:-:S03]  /*0070*/  VIADD R17, R19, 0xffffffff ;  /* 0xffffffff13117836 */ /* 0x000fc60000000000 */
[----:B------:R-:W0:Y:S01]  /*0080*/  I2F.RP R4, R6 ;  /* 0x0000000600047306 */ /* 0x000e220000209400 */
[----:B-1----:R-:W-:Y:S01]  /*0090*/  IMAD R0, R0, UR4, R5 ;  /* 0x0000000400007c24 */ /* 0x002fe2000f8e0205 */
[----:B------:R-:W1:Y:S06]  /*00a0*/  LDCU.64 UR4, c[0x0][0x358] ;  /* 0x00006b00ff0477ac */ /* 0x000e6c0008000a00 */
[----:B0-----:R-:W0:Y:S02]  /*00b0*/  MUFU.RCP R4, R4 ;  /* 0x0000000400047308 */ /* 0x001e240000001000 */
[----:B0-----:R-:W-:Y:S01]  /*00c0*/  VIADD R2, R4, 0xffffffe ;  /* 0x0ffffffe04027836 */ /* 0x001fe20000000000 */
[----:B------:R-:W-:-:S05]  /*00d0*/  IABS R4, R0 ;  /* 0x0000000000047213 */ /* 0x000fca0000000000 */
[----:B------:R0:W3:Y:S02]  /*00e0*/  F2I.FTZ.U32.TRUNC.NTZ R3, R2 ;  /* 0x0000000200037305 */ /* 0x0000e4000021f000 */
[----:B0-----:R-:W-:Y:S02]  /*00f0*/  IMAD.MOV.U32 R2, RZ, RZ, RZ ;  /* 0x000000ffff027224 */ /* 0x001fe400078e00ff */
[----:B---3--:R-:W-:-:S04]  /*0100*/  IMAD.MOV R7, RZ, RZ, -R3 ;  /* 0x000000ffff077224 */ /* 0x008fc800078e0a03 */
[----:B------:R-:W-:-:S04]  /*0110*/  IMAD R5, R7, R6, RZ ;  /* 0x0000000607057224 */ /* 0x000fc800078e02ff */
[----:B------:R-:W-:-:S06]  /*0120*/  IMAD.HI.U32 R3, R3, R5, R2 ;  /* 0x0000000503037227 */ /* 0x000fcc00078e0002 */
[----:B------:R-:W-:-:S04]  /*0130*/  IMAD.HI.U32 R2, R3, R4, RZ ;  /* 0x0000000403027227 */ /* 0x000fc800078e00ff */
[----:B------:R-:W-:-:S04]  /*0140*/  IMAD.MOV R3, RZ, RZ, -R2 ;  /* 0x000000ffff037224 */ /* 0x000fc800078e0a02 */
[----:B------:R-:W-:Y:S01]  /*0150*/  IMAD R3, R6, R3, R4 ;  /* 0x0000000306037224 */ /* 0x000fe200078e0204 */
[----:B------:R-:W-:-:S04]  /*0160*/  LOP3.LUT R4, R0, R19, RZ, 0x3c, !PT ;  /* 0x0000001300047212 */ /* 0x000fc800078e3cff */
[----:B------:R-:W-:Y:S02]  /*0170*/  ISETP.GT.U32.AND P1, PT, R6, R3, PT ;  /* 0x000000030600720c */ /* 0x000fe40003f24070 */
[----:B------:R-:W-:-:S11]  /*0180*/  ISETP.GE.AND P2, PT, R4, RZ, PT ;  /* 0x000000ff0400720c */ /* 0x000fd60003f46270 */
[----:B------:R-:W-:Y:S02]  /*0190*/  @!P1 IMAD.IADD R3, R3, 0x1, -R6 ;  /* 0x0000000103039824 */ /* 0x000fe400078e0a06 */
[----:B------:R-:W-:Y:S01]  /*01a0*/  @!P1 VIADD R2, R2, 0x1 ;  /* 0x0000000102029836 */ /* 0x000fe20000000000 */
[----:B------:R-:W-:Y:S02]  /*01b0*/  ISETP.NE.AND P1, PT, R19, RZ, PT ;  /* 0x000000ff1300720c */ /* 0x000fe40003f25270 */
[----:B------:R-:W-:Y:S02]  /*01c0*/  ISETP.GE.U32.AND P0, PT, R3, R6, PT ;  /* 0x000000060300720c */ /* 0x000fe40003f06070 */
[----:B------:R-:W0:Y:S11]  /*01d0*/  LDC R3, c[0x0][0x380] ;  /* 0x0000e000ff037b82 */ /* 0x000e360000000800 */
[----:B------:R-:W-:Y:S01]  /*01e0*/  @P0 VIADD R2, R2, 0x1 ;  /* 0x0000000102020836 */ /* 0x000fe20000000000 */
[----:B------:R-:W-:-:S03]  /*01f0*/  ISETP.GE.AND P0, PT, R19, RZ, PT ;  /* 0x000000ff1300720c */ /* 0x000fc60003f06270 */
[----:B------:R-:W-:Y:S01]  /*0200*/  @!P2 IMAD.MOV R2, RZ, RZ, -R2 ;  /* 0x000000ffff02a224 */ /* 0x000fe200078e0a02 */
[----:B------:R-:W-:-:S04]  /*0210*/  @!P1 LOP3.LUT R2, RZ, R19, RZ, 0x33, !PT ;  /* 0x00000013ff029212 */ /* 0x000fc800078e33ff */
[C---:B------:R-:W-:Y:S01]  /*0220*/  ISETP.GE.AND P1, PT, R2.reuse, 0x1, PT ;  /* 0x000000010200780c */ /* 0x040fe20003f26270 */
[----:B------:R-:W-:Y:S02]  /*0230*/  IMAD.MOV R4, RZ, RZ, -R2 ;  /* 0x000000ffff047224 */ /* 0x000fe400078e0a02 */
[C---:B------:R-:W-:Y:S01]  /*0240*/  VIADD R5, R2.reuse, 0xffffffff ;  /* 0xffffffff02057836 */ /* 0x040fe20000000000 */
[----:B0-----:R-:W-:Y:S01]  /*0250*/  ISETP.GT.AND P2, PT, R2, R3, PT ;  /* 0x000000030200720c */ /* 0x001fe20003f44270 */
[----:B------:R-:W-:Y:S02]  /*0260*/  IMAD R4, R19, R4, R0 ;  /* 0x0000000413047224 */ /* 0x000fe400078e0200 */
[----:B------:R-:W-:Y:S01]  /*0270*/  VIADD R12, R3, 0xffffffff ;  /* 0xffffffff030c7836 */ /* 0x000fe20000000000 */
[----:B------:R-:W-:Y:S01]  /*0280*/  SEL R7, R5, RZ, !P2 ;  /* 0x000000ff05077207 */ /* 0x000fe20005000000 */
[C---:B------:R-:W-:Y:S01]  /*0290*/  VIADD R5, R4.reuse, 0xffffffff ;  /* 0xffffffff04057836 */ /* 0x040fe20000000000 */
[----:B------:R-:W-:-:S02]  /*02a0*/  ISETP.GE.AND P3, PT, R4, RZ, PT ;  /* 0x000000ff0400720c */ /* 0x000fc40003f66270 */
[C---:B------:R-:W-:Y:S02]  /*02b0*/  SEL R18, R4.reuse, RZ, P0 ;  /* 0x000000ff04127207 */ /* 0x040fe40000000000 */
[----:B------:R-:W-:Y:S02]  /*02c0*/  ISETP.GE.AND P2, PT, R4, -0x1, PT ;  /* 0xffffffff0400780c */ /* 0x000fe40003f46270 */
[----:B------:R-:W-:Y:S02]  /*02d0*/  SEL R8, R12, R7, !P1 ;  /* 0x000000070c087207 */ /* 0x000fe40004800000 */
[C---:B------:R-:W-:Y:S01]  /*02e0*/  ISETP.GE.AND P1, PT, R4.reuse, 0x1, PT ;  /* 0x000000010400780c */ /* 0x040fe20003f26270 */
[----:B------:R-:W-:Y:S01]  /*02f0*/  VIADD R4, R4, 0x1 ;  /* 0x0000000104047836 */ /* 0x000fe20000000000 */
[----:B------:R-:W-:Y:S02]  /*0300*/  SEL R18, R17, R18, !P3 ;  /* 0x0000001211127207 */ /* 0x000fe40005800000 */
[----:B------:R-:W-:-:S02]  /*0310*/  SEL R6, R5, RZ, P0 ;  /* 0x000000ff05067207 */ /* 0x000fc40000000000 */
[-C--:B------:R-:W-:Y:S01]  /*0320*/  ISETP.GE.AND P0, PT, R4, R19.reuse, PT ;  /* 0x000000130400720c */ /* 0x080fe20003f06270 */
[-C--:B------:R-:W-:Y:S01]  /*0330*/  IMAD R11, R8, R19.reuse, R18 ;  /* 0x00000013080b7224 */ /* 0x080fe200078e0212 */
[----:B------:R-:W-:Y:S02]  /*0340*/  SEL R6, R17, R6, !P1 ;  /* 0x0000000611067207 */ /* 0x000fe40004800000 */
[----:B------:R-:W-:Y:S02]  /*0350*/  @P2 SEL R17, R4, RZ, !P0 ;  /* 0x000000ff04112207 */ /* 0x000fe40004000000 */
[C---:B--2---:R-:W-:Y:S01]  /*0360*/  IADD3 R26, P3, PT, R11.reuse, UR6, RZ ;  /* 0x000000060b1a7c10 */ /* 0x044fe2000ff7e0ff */
[----:B------:R-:W-:Y:S01]  /*0370*/  IMAD R13, R8, R19, R6 ;  /* 0x00000013080d7224 */ /* 0x000fe200078e0206 */
[----:B------:R-:W-:Y:S01]  /*0380*/  ISETP.GE.AND P1, PT, R2, R3, PT ;  /* 0x000000030200720c */ /* 0x000fe20003f26270 */
[----:B------:R-:W-:Y:S01]  /*0390*/  IMAD R15, R8, R19, R17 ;  /* 0x00000013080f7224 */ /* 0x000fe200078e0211 */
[----:B------:R-:W-:-:S02]  /*03a0*/  LEA.HI.X.SX32 R27, R11, UR7, 0x1, P3 ;  /* 0x000000070b1b7c11 */ /* 0x000fc400098f0eff */
[C---:B------:R-:W-:Y:S02]  /*03b0*/  ISETP.GE.AND P0, PT, R2.reuse, RZ, PT ;  /* 0x000000ff0200720c */ /* 0x040fe40003f06270 */
[C---:B------:R-:W-:Y:S01]  /*03c0*/  IADD3 R24, P2, PT, R13.reuse, UR6, RZ ;  /* 0x000000060d187c10 */ /* 0x040fe2000ff5e0ff */
[----:B-1----:R-:W2:Y:S01]  /*03d0*/  LDG.E.U8 R10, desc[UR4][R26.64] ;  /* 0x000000041a0a7981 */ /* 0x002ea2000c1e1100 */
[----:B------:R-:W-:Y:S02]  /*03e0*/  SEL R5, R2, RZ, !P1 ;  /* 0x000000ff02057207 */ /* 0x000fe40004800000 */
[----:B------:R-:W-:Y:S02]  /*03f0*/  LEA.HI.X.SX32 R25, R13, UR7, 0x1, P2 ;  /* 0x000000070d197c11 */ /* 0x000fe400090f0eff */
[----:B------:R-:W-:Y:S02]  /*0400*/  SEL R22, R12, R5, !P0 ;  /* 0x000000050c167207 */ /* 0x000fe40004000000 */
[C---:B------:R-:W-:Y:S01]  /*0410*/  IADD3 R4, P1, PT, R15.reuse, UR6, RZ ;  /* 0x000000060f047c10 */ /* 0x040fe2000ff3e0ff */
[----:B------:R0:W3:Y:S01]  /*0420*/  LDG.E.U8 R14, desc[UR4][R24.64] ;  /* 0x00000004180e7981 */ /* 0x0000e2000c1e1100 */
[----:B------:R-:W-:Y:S01]  /*0430*/  ISETP.GE.AND P0, PT, R2, -0x1, PT ;  /* 0xffffffff0200780c */ /* 0x000fe20003f06270 */
[CC--:B------:R-:W-:Y:S01]  /*0440*/  IMAD R21, R22.reuse, R19.reuse, R6 ;  /* 0x0000001316157224 */ /* 0x0c0fe200078e0206 */
[----:B------:R-:W-:Y:S01]  /*0450*/  LEA.HI.X.SX32 R5, R15, UR7, 0x1, P1 ;  /* 0x000000070f057c11 */ /* 0x000fe200088f0eff */
[----:B------:R-:W-:-:S02]  /*0460*/  IMAD R23, R22, R19, R18 ;  /* 0x0000001316177224 */ /* 0x000fc400078e0212 */
[----:B------:R-:W-:Y:S01]  /*0470*/  VIADD R28, R2, 0x1 ;  /* 0x00000001021c7836 */ /* 0x000fe20000000000 */
[----:B------:R-:W-:Y:S01]  /*0480*/  IADD3 R8, P1, PT, R21, UR6, RZ ;  /* 0x0000000615087c10 */ /* 0x000fe2000ff3e0ff */
[----:B------:R1:W4:Y:S01]  /*0490*/  LDG.E.U8 R16, desc[UR4][R4.64] ;  /* 0x0000000404107981 */ /* 0x000322000c1e1100 */
[----:B------:R-:W-:Y:S02]  /*04a0*/  IADD3 R2, P2, PT, R23, UR6, RZ ;  /* 0x0000000617027c10 */ /* 0x000fe4000ff5e0ff */
[----:B------:R-:W-:Y:S02]  /*04b0*/  LEA.HI.X.SX32 R9, R21, UR7, 0x1, P1 ;  /* 0x0000000715097c11 */ /* 0x000fe400088f0eff */
[----:B------:R-:W-:Y:S01]  /*04c0*/  ISETP.GE.AND P1, PT, R28, R3, PT ;  /* 0x000000031c00720c */ /* 0x000fe20003f26270 */
[----:B0-----:R-:W-:Y:S01]  /*04d0*/  IMAD R25, R22, R19, R17 ;  /* 0x0000001316197224 */ /* 0x001fe200078e0211 */
[----:B------:R-:W-:Y:S01]  /*04e0*/  LEA.HI.X.SX32 R3, R23, UR7, 0x1, P2 ;  /* 0x0000000717037c11 */ /* 0x000fe200090f0eff */
[----:B------:R0:W5:Y:S01]  /*04f0*/  LDG.E.U8 R20, desc[UR4][R8.64] ;  /* 0x0000000408147981 */ /* 0x000162000c1e1100 */
[----:B------:R-:W-:-:S02]  /*0500*/  @P0 SEL R12, R28, RZ, !P1 ;  /* 0x000000ff1c0c0207 */ /* 0x000fc40004800000 */
[C---:B-1----:R-:W-:Y:S01]  /*0510*/  IADD3 R4, P0, PT, R25.reuse, UR6, RZ ;  /* 0x0000000619047c10 */ /* 0x042fe2000ff1e0ff */
[----:B------:R1:W5:Y:S02]  /*0520*/  LDG.E.U8 R22, desc[UR4][R2.64] ;  /* 0x0000000402167981 */ /* 0x000364000c1e1100 */
[----:B------:R-:W-:Y:S01]  /*0530*/  IMAD R29, R12, R19, R6 ;  /* 0x000000130c1d7224 */ /* 0x000fe200078e0206 */
[----:B------:R-:W-:-:S04]  /*0540*/  LEA.HI.X.SX32 R5, R25, UR7, 0x1, P0 ;  /* 0x0000000719057c11 */ /* 0x000fc800080f0eff */
[C---:B------:R-:W-:Y:S01]  /*0550*/  IADD3 R6, P0, PT, R29.reuse, UR6, RZ ;  /* 0x000000061d067c10 */ /* 0x040fe2000ff1e0ff */
[CC--:B------:R-:W-:Y:S01]  /*0560*/  IMAD R27, R12.reuse, R19.reuse, R18 ;  /* 0x000000130c1b7224 */ /* 0x0c0fe200078e0212 */
[----:B------:R-:W5:Y:S02]  /*0570*/  LDG.E.U8 R4, desc[UR4][R4.64] ;  /* 0x0000000404047981 */ /* 0x000f64000c1e1100 */
[----:B------:R-:W-:Y:S01]  /*0580*/  LEA.HI.X.SX32 R7, R29, UR7, 0x1, P0 ;  /* 0x000000071d077c11 */ /* 0x000fe200080f0eff */
[----:B------:R-:W-:Y:S01]  /*0590*/  IMAD R17, R12, R19, R17 ;  /* 0x000000130c117224 */ /* 0x000fe200078e0211 */
[----:B0-----:R-:W-:-:S03]  /*05a0*/  IADD3 R8, P0, PT, R27, UR6, RZ ;  /* 0x000000061b087c10 */ /* 0x001fc6000ff1e0ff */
[----:B------:R0:W5:Y:S01]  /*05b0*/  LDG.E.U8 R6, desc[UR4][R6.64] ;  /* 0x0000000406067981 */ /* 0x000162000c1e1100 */
[----:B------:R-:W-:Y:S02]  /*05c0*/  LEA.HI.X.SX32 R9, R27, UR7, 0x1, P0 ;  /* 0x000000071b097c11 */ /* 0x000fe400080f0eff */
[----:B-1----:R-:W-:-:S03]  /*05d0*/  IADD3 R2, P0, PT, R17, UR6, RZ ;  /* 0x0000000611027c10 */ /* 0x002fc6000ff1e0ff */
[----:B------:R-:W5:Y:S01]  /*05e0*/  LDG.E.U8 R8, desc[UR4][R8.64] ;  /* 0x0000000408087981 */ /* 0x000f62000c1e1100 */
[----:B------:R-:W-:-:S05]  /*05f0*/  LEA.HI.X.SX32 R3, R17, UR7, 0x1, P0 ;  /* 0x0000000711037c11 */ /* 0x000fca00080f0eff */
[----:B------:R1:W5:Y:S01]  /*0600*/  LDG.E.U8 R12, desc[UR4][R2.64] ;  /* 0x00000004020c7981 */ /* 0x000362000c1e1100 */
[----:B0-----:R-:W-:Y:S01]  /*0610*/  IMAD.MOV.U32 R7, RZ, RZ, 0x2 ;  /* 0x00000002ff077424 */ /* 0x001fe200078e00ff */
[----:B--2---:R-:W-:-:S04]  /*0620*/  ISETP.NE.AND P0, PT, R10, 0x58, PT ;  /* 0x000000580a00780c */ /* 0x004fc80003f05270 */
[----:B------:R-:W-:Y:S02]  /*0630*/  ISETP.NE.AND P0, PT, R11, R0, !P0 ;  /* 0x000000000b00720c */ /* 0x000fe40004705270 */
[----:B---3--:R-:W-:-:S04]  /*0640*/  ISETP.NE.AND P2, PT, R14, 0x58, PT ;  /* 0x000000580e00780c */ /* 0x008fc80003f45270 */
[----:B------:R-:W-:Y:S02]  /*0650*/  ISETP.NE.AND P2, PT, R13, R0, !P2 ;  /* 0x000000000d00720c */ /* 0x000fe40005745270 */
[----:B----4-:R-:W-:-:S04]  /*0660*/  ISETP.NE.AND P1, PT, R16, 0x58, PT ;  /* 0x000000581000780c */ /* 0x010fc80003f25270 */
[----:B------:R-:W-:Y:S01]  /*0670*/  ISETP.NE.AND P1, PT, R15, R0, !P1 ;  /* 0x000000000f00720c */ /* 0x000fe20004f25270 */
[----:B------:R-:W-:Y:S01]  /*0680*/  @!P0 IMAD.MOV R7, RZ, RZ, 0x1 ;  /* 0x00000001ff078424 */ /* 0x000fe200078e02ff */
[----:B------:R-:W-:Y:S02]  /*0690*/  SEL R5, RZ, 0x1, !P0 ;  /* 0x00000001ff057807 */ /* 0x000fe40004000000 */
[----:B-----5:R-:W-:-:S03]  /*06a0*/  ISETP.NE.AND P0, PT, R20, 0x58, PT ;  /* 0x000000581400780c */ /* 0x020fc60003f05270 */
[----:B------:R-:W-:Y:S01]  /*06b0*/  @!P2 IMAD.MOV R7, RZ, RZ, R5 ;  /* 0x000000ffff07a224 */ /* 0x000fe200078e0205 */
[-C--:B------:R-:W-:Y:S02]  /*06c0*/  ISETP.NE.AND P0, PT, R21, R0.reuse, !P0 ;  /* 0x000000001500720c */ /* 0x080fe40004705270 */
[----:B------:R-:W-:Y:S01]  /*06d0*/  ISETP.NE.AND P2, PT, R22, 0x58, PT ;  /* 0x000000581600780c */ /* 0x000fe20003f45270 */
[----:B-1----:R-:W-:Y:S02]  /*06e0*/  VIADD R2, R7, 0x1 ;  /* 0x0000000107027836 */ /* 0x002fe40000000000 */
[----:B------:R-:W-:Y:S01]  /*06f0*/  @!P1 IMAD.MOV R2, RZ, RZ, R7 ;  /* 0x000000ffff029224 */ /* 0x000fe200078e0207 */
[----:B------:R-:W-:Y:S02]  /*0700*/  ISETP.NE.AND P1, PT, R23, R0, !P2 ;  /* 0x000000001700720c */ /* 0x000fe40005725270 */
[----:B------:R-:W-:Y:S01]  /*0710*/  ISETP.NE.AND P2, PT, R4, 0x58, PT ;  /* 0x000000580400780c */ /* 0x000fe20003f45270 */
[----:B------:R-:W-:-:S04]  /*0720*/  VIADD R3, R2, 0x1 ;  /* 0x0000000102037836 */ /* 0x000fc80000000000 */
[----:B------:R-:W-:Y:S01]  /*0730*/  @!P0 IMAD.MOV R3, RZ, RZ, R2 ;  /* 0x000000ffff038224 */ /* 0x000fe200078e0202 */
[-C--:B------:R-:W-:Y:S02]  /*0740*/  ISETP.NE.AND P0, PT, R25, R0.reuse, !P2 ;  /* 0x000000001900720c */ /* 0x080fe40005705270 */
[----:B------:R-:W-:Y:S01]  /*0750*/  ISETP.NE.AND P2, PT, R6, 0x58, PT ;  /* 0x000000580600780c */ /* 0x000fe20003f45270 */
[----:B------:R-:W-:Y:S02]  /*0760*/  VIADD R4, R3, 0x1 ;  /* 0x0000000103047836 */ /* 0x000fe40000000000 */
[----:B------:R-:W-:Y:S01]  /*0770*/  @!P1 IMAD.MOV R4, RZ, RZ, R3 ;  /* 0x000000ffff049224 */ /* 0x000fe200078e0203 */
[----:B------:R-:W-:Y:S01]  /*0780*/  ISETP.NE.AND P1, PT, R29, R0, !P2 ;  /* 0x000000001d00720c */ /* 0x000fe20005725270 */
[----:B------:R-:W0:Y:S01]  /*0790*/  LDC.64 R2, c[0x0][0x390] ;  /* 0x0000e400ff027b82 */ /* 0x000e220000000a00 */
[----:B------:R-:W-:Y:S01]  /*07a0*/  ISETP.NE.AND P2, PT, R8, 0x58, PT ;  /* 0x000000580800780c */ /* 0x000fe20003f45270 */
[----:B------:R-:W-:-:S04]  /*07b0*/  VIADD R5, R4, 0x1 ;  /* 0x0000000104057836 */ /* 0x000fc80000000000 */
[----:B------:R-:W-:Y:S01]  /*07c0*/  @!P0 IMAD.MOV R5, RZ, RZ, R4 ;  /* 0x000000ffff058224 */ /* 0x000fe200078e0204 */
[-C--:B------:R-:W-:Y:S02]  /*07d0*/  ISETP.NE.AND P0, PT, R27, R0.reuse, !P2 ;  /* 0x000000001b00720c */ /* 0x080fe40005705270 */
[----:B------:R-:W-:Y:S01]  /*07e0*/  ISETP.NE.AND P2, PT, R12, 0x58, PT ;  /* 0x000000580c00780c */ /* 0x000fe20003f45270 */
[----:B------:R-:W-:Y:S02]  /*07f0*/  VIADD R4, R5, 0x1 ;  /* 0x0000000105047836 */ /* 0x000fe40000000000 */
[----:B------:R-:W-:Y:S01]  /*0800*/  @!P1 IMAD.MOV R4, RZ, RZ, R5 ;  /* 0x000000ffff049224 */ /* 0x000fe200078e0205 */
[----:B------:R-:W-:-:S03]  /*0810*/  ISETP.NE.AND P1, PT, R17, R0, !P2 ;  /* 0x000000001100720c */ /* 0x000fc60005725270 */
[----:B------:R-:W-:-:S04]  /*0820*/  VIADD R6, R4, 0x1 ;  /* 0x0000000104067836 */ /* 0x000fc80000000000 */
[----:B------:R-:W-:-:S04]  /*0830*/  @!P0 IMAD.MOV R6, RZ, RZ, R4 ;  /* 0x000000ffff068224 */ /* 0x000fc800078e0204 */
[----:B------:R-:W-:Y:S02]  /*0840*/  VIADD R5, R6, 0x1 ;  /* 0x0000000106057836 */ /* 0x000fe40000000000 */
[----:B0-----:R-:W-:-:S04]  /*0850*/  IMAD.WIDE R2, R0, 0x4, R2 ;  /* 0x0000000400027825 */ /* 0x001fc800078e0202 */
[----:B------:R-:W-:-:S05]  /*0860*/  @!P1 IMAD.MOV R5, RZ, RZ, R6 ;  /* 0x000000ffff059224 */ /* 0x000fca00078e0206 */
[----:B------:R-:W-:Y:S01]  /*0870*/  STG.E desc[UR4][R2.64], R5 ;  /* 0x0000000502007986 */ /* 0x000fe2000c101904 */
[----:B------:R-:W-:Y:S05]  /*0880*/  EXIT ;  /* 0x000000000000794d */ /* 0x000fea0003800000 */
.L_x_0:
[----:B------:R-:W-:-:S00]  /*0890*/  BRA `(.L_x_0) ;  /* 0xfffffffc00fc7947 */ /* 0x000fc0000383ffff */
[----:B------:R-:W-:-:S00]  /*08a0*/  NOP ;  /* 0x0000000000007918 */ /* 0x000fc00000000000 */
        /* <DEDUP_REMOVED lines=13> */
.L_x_3:


//--------------------- .text._Z9setStatusPcPi    --------------------------
	.section	.text._Z9setStatusPcPi,"ax",@progbits
	.align	128
        .global         _Z9setStatusPcPi
        .type           _Z9setStatusPcPi,@function
        .size           _Z9setStatusPcPi,(.L_x_4 - _Z9setStatusPcPi)
        .other          _Z9setStatusPcPi,@"STO_CUDA_ENTRY STV_DEFAULT"
_Z9setStatusPcPi:
.text._Z9setStatusPcPi:
[----:B------:R-:W-:Y:S01]  /*0000*/  LDC R1, c[0x0][0x37c] ;  /* 0x0000df00ff017b82 */ /* 0x000fe20000000800 */
[----:B------:R-:W0:Y:S07]  /*0010*/  S2R R0, SR_TID.X ;  /* 0x0000000000007919 */ /* 0x000e2e0000002100 */
[----:B------:R-:W0:Y:S01]  /*0020*/  S2UR UR6, SR_CTAID.X ;  /* 0x00000000000679c3 */ /* 0x000e220000002500 */
[----:B------:R-:W1:Y:S01]  /*0030*/  LDCU.64 UR8, c[0x0][0x380] ;  /* 0x00007000ff0877ac */ /* 0x000e620008000a00 */
[----:B------:R-:W2:Y:S06]  /*0040*/  LDCU.64 UR4, c[0x0][0x358] ;  /* 0x00006b00ff0477ac */ /* 0x000eac0008000a00 */
[----:B------:R-:W0:Y:S02]  /*0050*/  LDC R7, c[0x0][0x360] ;  /* 0x0000d800ff077b82 */ /* 0x000e240000000800 */
[----:B0-----:R-:W-:-:S05]  /*0060*/  IMAD R7, R7, UR6, R0 ;  /* 0x0000000607077c24 */ /* 0x001fca000f8e0200 */
[----:B-1----:R-:W-:-:S04]  /*0070*/  IADD3 R2, P0, PT, R7, UR8, RZ ;  /* 0x0000000807027c10 */ /* 0x002fc8000ff1e0ff */
[----:B------:R-:W-:-:S05]  /*0080*/  LEA.HI.X.SX32 R3, R7, UR9, 0x1, P0 ;  /* 0x0000000907037c11 */ /* 0x000fca00080f0eff */
[----:B--2---:R-:W2:Y:S02]  /*0090*/  LDG.E.U8 R0, desc[UR4][R2.64] ;  /* 0x0000000402007981 */ /* 0x004ea4000c1e1100 */
[----:B--2---:R-:W-:-:S13]  /*00a0*/  ISETP.NE.AND P0, PT, R0, 0x58, PT ;  /* 0x000000580000780c */ /* 0x004fda0003f05270 */
[----:B------:R-:W-:Y:S05]  /*00b0*/  @P0 BRA `(.L_x_1) ;  /* 0x0000000000380947 */ /* 0x000fea0003800000 */
[----:B------:R-:W0:Y:S02]  /*00c0*/  LDC.64 R4, c[0x0][0x388] ;  /* 0x0000e200ff047b82 */ /* 0x000e240000000a00 */
[----:B0-----:R-:W-:-:S06]  /*00d0*/  IMAD.WIDE R4, R7, 0x4, R4 ;  /* 0x0000000407047825 */ /* 0x001fcc00078e0204 */
[----:B------:R-:W2:Y:S01]  /*00e0*/  LDG.E R4, desc[UR4][R4.64] ;  /* 0x0000000404047981 */ /* 0x000ea2000c1e1900 */
[----:B------:R-:W-:Y:S01]  /*00f0*/  IMAD.MOV.U32 R0, RZ, RZ, 0x2d ;  /* 0x0000002dff007424 */ /* 0x000fe200078e00ff */
[----:B--2---:R-:W-:-:S13]  /*0100*/  ISETP.GT.AND P0, PT, R4, 0x1, PT ;  /* 0x000000010400780c */ /* 0x004fda0003f04270 */
[----:B------:R0:W-:Y:S01]  /*0110*/  @!P0 STG.E.U8 desc[UR4][R2.64], R0 ;  /* 0x0000000002008986 */ /* 0x0001e2000c101104 */
[----:B------:R-:W-:Y:S05]  /*0120*/  @!P0 EXIT ;  /* 0x000000000000894d */ /* 0x000fea0003800000 */
[----:B------:R-:W-:Y:S01]  /*0130*/  ISETP.GT.U32.AND P0, PT, R4, 0x3, PT ;  /* 0x000000030400780c */ /* 0x000fe20003f04070 */
[----:B0-----:R-:W-:-:S12]  /*0140*/  IMAD.MOV.U32 R0, RZ, RZ, 0x58 ;  /* 0x00000058ff007424 */ /* 0x001fd800078e00ff */
[----:B------:R0:W-:Y:S01]  /*0150*/  @!P0 STG.E.U8 desc[UR4][R2.64], R0 ;  /* 0x0000000002008986 */ /* 0x0001e2000c101104 */
[----:B------:R-:W-:Y:S05]  /*0160*/  @!P0 EXIT ;  /* 0x000000000000894d */ /* 0x000fea0003800000 */
[----:B0-----:R-:W-:-:S05]  /*0170*/  HFMA2 R0, -RZ, RZ, 0, 2.682209014892578125e-06 ;  /* 0x0000002dff007431 */ /* 0x001fca00000001ff */
[----:B------:R-:W-:Y:S01]  /*0180*/  STG.E.U8 desc[UR4][R2.64], R0 ;  /* 0x0000000002007986 */ /* 0x000fe2000c101104 */
[----:B------:R-:W-:Y:S05]  /*0190*/  EXIT ;  /* 0x000000000000794d */ /* 0x000fea0003800000 */
.L_x_1:
[----:B------:R-:W0:Y:S02]  /*01a0*/  LDC.64 R4, c[0x0][0x388] ;  /* 0x0000e200ff047b82 */ /* 0x000e240000000a00 */
[----:B0-----:R-:W-:-:S06]  /*01b0*/  IMAD.WIDE R4, R7, 0x4, R4 ;  /* 0x0000000407047825 */ /* 0x001fcc00078e0204 */
[----:B------:R-:W2:Y:S02]  /*01c0*/  LDG.E R4, desc[UR4][R4.64] ;  /* 0x0000000404047981 */ /* 0x000ea4000c1e1900 */
[----:B--2---:R-:W-:-:S13]  /*01d0*/  ISETP.NE.AND P0, PT, R4, 0x3, PT ;  /* 0x000000030400780c */ /* 0x004fda0003f05270 */
[----:B------:R-:W-:Y:S05]  /*01e0*/  @P0 EXIT ;  /* 0x000000000000094d */ /* 0x000fea0003800000 */
[----:B------:R-:W-:-:S05]  /*01f0*/  IMAD.MOV.U32 R0, RZ, RZ, 0x58 ;  /* 0x00000058ff007424 */ /* 0x000fca00078e00ff */
[----:B------:R-:W-:Y:S01]  /*0200*/  STG.E.U8 desc[UR4][R2.64], R0 ;  /* 0x0000000002007986 */ /* 0x000fe2000c101104 */
[----:B------:R-:W-:Y:S05]  /*0210*/  EXIT ;  /* 0x000000000000794d */ /* 0x000fea0003800000 */
.L_x_2:
        /* <DEDUP_REMOVED lines=14> */
.L_x_4:


//--------------------- .nv.shared.reserved.0     --------------------------
	.section	.nv.shared.reserved.0,"aw",@nobits
	.weak		__nv_reservedSMEM_offset_0_alias
	.size		__nv_reservedSMEM_offset_0_alias, 0, 64
	.other		__nv_reservedSMEM_offset_0_alias,@"STO_CUDA_RESERVED_SHARED STV_DEFAULT"
__nv_reservedSMEM_offset_0_alias:
	.zero		0
	.zero		64


//--------------------- .nv.constant0._Z9callCheckiiPcPi --------------------------
	.section	.nv.constant0._Z9callCheckiiPcPi,"a",@progbits
	.sectionflags	@""
	.align	4
.nv.constant0._Z9callCheckiiPcPi:
	.zero		920


//--------------------- .nv.constant0._Z9setStatusPcPi --------------------------
	.section	.nv.constant0._Z9setStatusPcPi,"a",@progbits
	.sectionflags	@""
	.align	4
.nv.constant0._Z9setStatusPcPi:
	.zero		912


//--------------------- SYMBOLS --------------------------

	.type		.nv.reservedSmem.offset0,@object
	.size		.nv.reservedSmem.offset0,0x4
